//
// Generated by NVIDIA NVVM Compiler
//
// Compiler Build ID: CL-36424714
// Cuda compilation tools, release 13.0, V13.0.88
// Based on NVVM 20.0.0
//

.version 9.0
.target sm_100
.address_size 64

	// .globl	_Z17dequantize_kernelPKaPffim

.visible .entry _Z17dequantize_kernelPKaPffim(
	.param .u64 .ptr .align 1 _Z17dequantize_kernelPKaPffim_param_0,
	.param .u64 .ptr .align 1 _Z17dequantize_kernelPKaPffim_param_1,
	.param .f32 _Z17dequantize_kernelPKaPffim_param_2,
	.param .u32 _Z17dequantize_kernelPKaPffim_param_3,
	.param .u64 _Z17dequantize_kernelPKaPffim_param_4
)
{
	.reg .pred 	%p<7>;
	.reg .b16 	%rs<6>;
	.reg .b32 	%r<28>;
	.reg .b32 	%f<20>;
	.reg .b64 	%rd<37>;

	ld.param.u64 	%rd19, [_Z17dequantize_kernelPKaPffim_param_0];
	ld.param.u64 	%rd20, [_Z17dequantize_kernelPKaPffim_param_1];
	ld.param.f32 	%f1, [_Z17dequantize_kernelPKaPffim_param_2];
	ld.param.u32 	%r1, [_Z17dequantize_kernelPKaPffim_param_3];
	ld.param.u64 	%rd18, [_Z17dequantize_kernelPKaPffim_param_4];
	cvta.to.global.u64 	%rd1, %rd20;
	cvta.to.global.u64 	%rd2, %rd19;
	mov.u32 	%r2, %ctaid.x;
	mov.u32 	%r3, %ntid.x;
	mov.u32 	%r4, %tid.x;
	mad.lo.s32 	%r5, %r2, %r3, %r4;
	shl.b32 	%r6, %r5, 2;
	cvt.u64.u32 	%rd3, %r6;
	or.b64  	%rd21, %rd3, 3;
	setp.lt.u64 	%p1, %rd21, %rd18;
	@%p1 bra 	$L__BB0_9;
	setp.ge.u64 	%p2, %rd3, %rd18;
	@%p2 bra 	$L__BB0_8;
	and.b64  	%rd31, %rd18, 3;
	setp.eq.s64 	%p3, %rd31, 0;
	mov.u64 	%rd34, %rd3;
	@%p3 bra 	$L__BB0_5;
	shl.b64 	%rd22, %rd3, 2;
	add.s64 	%rd32, %rd1, %rd22;
	mov.u64 	%rd34, %rd3;
$L__BB0_4:
	.pragma "nounroll";
	add.s64 	%rd23, %rd2, %rd34;
	ld.global.nc.u8 	%rs1, [%rd23];
	cvt.s32.s8 	%r7, %rs1;
	sub.s32 	%r8, %r7, %r1;
	cvt.rn.f32.s32 	%f2, %r8;
	mul.f32 	%f3, %f1, %f2;
	st.global.f32 	[%rd32], %f3;
	add.s64 	%rd34, %rd34, 1;
	add.s64 	%rd32, %rd32, 4;
	add.s64 	%rd31, %rd31, -1;
	setp.ne.s64 	%p4, %rd31, 0;
	@%p4 bra 	$L__BB0_4;
$L__BB0_5:
	sub.s64 	%rd24, %rd3, %rd18;
	setp.gt.u64 	%p5, %rd24, -4;
	@%p5 bra 	$L__BB0_8;
	shl.b64 	%rd25, %rd34, 2;
	add.s64 	%rd26, %rd25, %rd1;
	add.s64 	%rd35, %rd26, 8;
$L__BB0_7:
	add.s64 	%rd27, %rd2, %rd34;
	ld.global.nc.u8 	%rs2, [%rd27];
	cvt.s32.s8 	%r9, %rs2;
	sub.s32 	%r10, %r9, %r1;
	cvt.rn.f32.s32 	%f4, %r10;
	mul.f32 	%f5, %f1, %f4;
	st.global.f32 	[%rd35+-8], %f5;
	ld.global.nc.u8 	%rs3, [%rd27+1];
	cvt.s32.s8 	%r11, %rs3;
	sub.s32 	%r12, %r11, %r1;
	cvt.rn.f32.s32 	%f6, %r12;
	mul.f32 	%f7, %f1, %f6;
	st.global.f32 	[%rd35+-4], %f7;
	ld.global.nc.u8 	%rs4, [%rd27+2];
	cvt.s32.s8 	%r13, %rs4;
	sub.s32 	%r14, %r13, %r1;
	cvt.rn.f32.s32 	%f8, %r14;
	mul.f32 	%f9, %f1, %f8;
	st.global.f32 	[%rd35], %f9;
	ld.global.nc.u8 	%rs5, [%rd27+3];
	cvt.s32.s8 	%r15, %rs5;
	sub.s32 	%r16, %r15, %r1;
	cvt.rn.f32.s32 	%f10, %r16;
	mul.f32 	%f11, %f1, %f10;
	st.global.f32 	[%rd35+4], %f11;
	add.s64 	%rd34, %rd34, 4;
	add.s64 	%rd35, %rd35, 16;
	setp.lt.u64 	%p6, %rd34, %rd18;
	@%p6 bra 	$L__BB0_7;
$L__BB0_8:
	ret;
$L__BB0_9:
	add.s64 	%rd28, %rd2, %rd3;
	ld.global.nc.u32 	%r17, [%rd28];
	cvt.s32.s8 	%r18, %r17;
	sub.s32 	%r19, %r18, %r1;
	cvt.rn.f32.s32 	%f12, %r19;
	mul.f32 	%f13, %f1, %f12;
	shl.b32 	%r20, %r17, 16;
	shr.s32 	%r21, %r20, 24;
	sub.s32 	%r22, %r21, %r1;
	cvt.rn.f32.s32 	%f14, %r22;
	mul.f32 	%f15, %f1, %f14;
	shl.b32 	%r23, %r17, 8;
	shr.s32 	%r24, %r23, 24;
	sub.s32 	%r25, %r24, %r1;
	cvt.rn.f32.s32 	%f16, %r25;
	mul.f32 	%f17, %f1, %f16;
	shr.s32 	%r26, %r17, 24;
	sub.s32 	%r27, %r26, %r1;
	cvt.rn.f32.s32 	%f18, %r27;
	mul.f32 	%f19, %f1, %f18;
	shl.b64 	%rd29, %rd3, 2;
	add.s64 	%rd30, %rd1, %rd29;
	st.global.v4.f32 	[%rd30], {%f13, %f15, %f17, %f19};
	bra.uni 	$L__BB0_8;

}


// ===== COMPILED SASS (sm_100) =====

	.target	sm_100

	.elftype	@"ET_EXEC"


//--------------------- .note.nv.tkinfo           --------------------------
	.section	.note.nv.tkinfo,"",@"SHT_NOTE"
	.sectionflags	@"SHF_NOTE_NV_TKINFO"
	.tkinfo
        /*0018*/ 	.word	0x00000002
        /*0030*/ 	.string	""
        /*0030*/ 	.string	"ptxas"
        /*0030*/ 	.string	"Cuda compilation tools, release 13.0, V13.0.88"
        /*0030*/ 	.string	"Build cuda_13.0.r13.0/compiler.36424714_0"
        /*0030*/ 	.string	"-arch sm_100 -m 64 "



//--------------------- .note.nv.cuinfo           --------------------------
	.section	.note.nv.cuinfo,"",@"SHT_NOTE"
	.sectionflags	@"SHF_NOTE_NV_CUINFO"
        /*0018*/ 	.short	0x0002
        /*001a*/ 	.short	0x0064
        /*001c*/ 	.short	0x0082
	.zero		2


//--------------------- .nv.info                  --------------------------
	.section	.nv.info,"",@"SHT_CUDA_INFO"
	.align	4


	//----- nvinfo : EIATTR_REGCOUNT
	.align		4
        /*0000*/ 	.byte	0x04, 0x2f
        /*0002*/ 	.short	(.L_1 - .L_0)
	.align		4
.L_0:
        /*0004*/ 	.word	index@(_Z17dequantize_kernelPKaPffim)
        /*0008*/ 	.word	0x0000001e


	//----- nvinfo : EIATTR_FRAME_SIZE
	.align		4
.L_1:
        /*000c*/ 	.byte	0x04, 0x11
        /*000e*/ 	.short	(.L_3 - .L_2)
	.align		4
.L_2:
        /*0010*/ 	.word	index@(_Z17dequantize_kernelPKaPffim)
        /*0014*/ 	.word	0x00000000


	//----- nvinfo : EIATTR_MIN_STACK_SIZE
	.align		4
.L_3:
        /*0018*/ 	.byte	0x04, 0x12
        /*001a*/ 	.short	(.L_5 - .L_4)
	.align		4
.L_4:
        /*001c*/ 	.word	index@(_Z17dequantize_kernelPKaPffim)
        /*0020*/ 	.word	0x00000000
.L_5:


//--------------------- .nv.compat                --------------------------
	.section	.nv.compat,"",@"SHT_CUDA_COMPAT_INFO"
	.align	4
        /*0000*/ 	.byte	0x02, 0x09, 0x00, 0x00, 0x02, 0x02, 0x01, 0x00, 0x02, 0x05, 0x05, 0x00, 0x03, 0x07, 0x01, 0x01
        /*0010*/ 	.byte	0x02, 0x03, 0x00, 0x00, 0x02, 0x06, 0x01, 0x00, 0x04, 0x0b, 0x08, 0x00, 0x09, 0x00, 0x00, 0x00
        /*0020*/ 	.byte	0x00, 0x00, 0x00, 0x00


//--------------------- .nv.info._Z17dequantize_kernelPKaPffim --------------------------
	.section	.nv.info._Z17dequantize_kernelPKaPffim,"",@"SHT_CUDA_INFO"
	.sectionflags	@""
	.align	4


	//----- nvinfo : EIATTR_CUDA_API_VERSION
	.align		4
        /*0000*/ 	.byte	0x04, 0x37
        /*0002*/ 	.short	(.L_7 - .L_6)
.L_6:
        /*0004*/ 	.word	0x00000082


	//----- nvinfo : EIATTR_KPARAM_INFO
	.align		4
.L_7:
        /*0008*/ 	.byte	0x04, 0x17
        /*000a*/ 	.short	(.L_9 - .L_8)
.L_8:
        /*000c*/ 	.word	0x00000000
        /*0010*/ 	.short	0x0004
        /*0012*/ 	.short	0x0018
        /*0014*/ 	.byte	0x00, 0xf0, 0x21, 0x00


	//----- nvinfo : EIATTR_KPARAM_INFO
	.align		4
.L_9:
        /*0018*/ 	.byte	0x04, 0x17
        /*001a*/ 	.short	(.L_11 - .L_10)
.L_10:
        /*001c*/ 	.word	0x00000000
        /*0020*/ 	.short	0x0003
        /*0022*/ 	.short	0x0014
        /*0024*/ 	.byte	0x00, 0xf0, 0x11, 0x00


	//----- nvinfo : EIATTR_KPARAM_INFO
	.align		4
.L_11:
        /*0028*/ 	.byte	0x04, 0x17
        /*002a*/ 	.short	(.L_13 - .L_12)
.L_12:
        /*002c*/ 	.word	0x00000000
        /*0030*/ 	.short	0x0002
        /*0032*/ 	.short	0x0010
        /*0034*/ 	.byte	0x00, 0xf0, 0x11, 0x00


	//----- nvinfo : EIATTR_KPARAM_INFO
	.align		4
.L_13:
        /*0038*/ 	.byte	0x04, 0x17
        /*003a*/ 	.short	(.L_15 - .L_14)
.L_14:
        /*003c*/ 	.word	0x00000000
        /*0040*/ 	.short	0x0001
        /*0042*/ 	.short	0x0008
        /*0044*/ 	.byte	0x00, 0xf5, 0x21, 0x00


	//----- nvinfo : EIATTR_KPARAM_INFO
	.align		4
.L_15:
        /*0048*/ 	.byte	0x04, 0x17
        /*004a*/ 	.short	(.L_17 - .L_16)
.L_16:
        /*004c*/ 	.word	0x00000000
        /*0050*/ 	.short	0x0000
        /*0052*/ 	.short	0x0000
        /*0054*/ 	.byte	0x00, 0xf5, 0x21, 0x00


	//----- nvinfo : EIATTR_SPARSE_MMA_MASK
	.align		4
.L_17:
        /*0058*/ 	.byte	0x03, 0x50
        /*005a*/ 	.short	0x0000


	//----- nvinfo : EIATTR_MAXREG_COUNT
	.align		4
        /*005c*/ 	.byte	0x03, 0x1b
        /*005e*/ 	.short	0x00ff


	//----- nvinfo : EIATTR_MERCURY_ISA_VERSION
	.align		4
        /*0060*/ 	.byte	0x03, 0x5f
        /*0062*/ 	.short	0x0101


	//----- nvinfo : EIATTR_VRC_CTA_INIT_COUNT
	.align		4
        /*0064*/ 	.byte	0x02, 0x4a
	.zero		1
	.zero		1


	//----- nvinfo : EIATTR_EXIT_INSTR_OFFSETS
	.align		4
        /*0068*/ 	.byte	0x04, 0x1c
        /*006a*/ 	.short	(.L_19 - .L_18)


	//   ....[0]....
.L_18:
        /*006c*/ 	.word	0x000000e0


	//   ....[1]....
        /*0070*/ 	.word	0x00000320


	//   ....[2]....
        /*0074*/ 	.word	0x000012c0


	//   ....[3]....
        /*0078*/ 	.word	0x00001490


	//   ....[4]....
        /*007c*/ 	.word	0x00001610


	//----- nvinfo : EIATTR_CRS_STACK_SIZE
	.align		4
.L_19:
        /*0080*/ 	.byte	0x04, 0x1e
        /*0082*/ 	.short	(.L_21 - .L_20)
.L_20:
        /*0084*/ 	.word	0x00000000


	//----- nvinfo : EIATTR_CBANK_PARAM_SIZE
	.align		4
.L_21:
        /*0088*/ 	.byte	0x03, 0x19
        /*008a*/ 	.short	0x0020


	//----- nvinfo : EIATTR_PARAM_CBANK
	.align		4
        /*008c*/ 	.byte	0x04, 0x0a
        /*008e*/ 	.short	(.L_23 - .L_22)
	.align		4
.L_22:
        /*0090*/ 	.word	index@(.nv.constant0._Z17dequantize_kernelPKaPffim)
        /*0094*/ 	.short	0x0380
        /*0096*/ 	.short	0x0020


	//----- nvinfo : EIATTR_SW_WAR
	.align		4
.L_23:
        /*0098*/ 	.byte	0x04, 0x36
        /*009a*/ 	.short	(.L_25 - .L_24)
.L_24:
        /*009c*/ 	.word	0x00000008
.L_25:


//--------------------- .nv.callgraph             --------------------------
	.section	.nv.callgraph,"",@"SHT_CUDA_CALLGRAPH"
	.align	4
	.sectionentsize	8
	.align		4
        /*0000*/ 	.word	0x00000000
	.align		4
        /*0004*/ 	.word	0xffffffff
	.align		4
        /*0008*/ 	.word	0x00000000
	.align		4
        /*000c*/ 	.word	0xfffffffe
	.align		4
        /*0010*/ 	.word	0x00000000
	.align		4
        /*0014*/ 	.word	0xfffffffd
	.align		4
        /*0018*/ 	.word	0x00000000
	.align		4
        /*001c*/ 	.word	0xfffffffc


//--------------------- .text._Z17dequantize_kernelPKaPffim --------------------------
	.section	.text._Z17dequantize_kernelPKaPffim,"ax",@progbits
	.align	128
        .global         _Z17dequantize_kernelPKaPffim
        .type           _Z17dequantize_kernelPKaPffim,@function
        .size           _Z17dequantize_kernelPKaPffim,(.L_x_11 - _Z17dequantize_kernelPKaPffim)
        .other          _Z17dequantize_kernelPKaPffim,@"STO_CUDA_ENTRY STV_DEFAULT"
_Z17dequantize_kernelPKaPffim:
.text._Z17dequantize_kernelPKaPffim:
[----:B------:R-:W-:Y:S01]  /*0000*/  LDC R1, c[0x0][0x37c] ;  /* 0x0000df00ff017b82 */ /* 0x000fe20000000800 */
[----:B------:R-:W0:Y:S07]  /*0010*/  S2R R5, SR_TID.X ;  /* 0x0000000000057919 */ /* 0x000e2e0000002100 */
[----:B------:R-:W0:Y:S08]  /*0020*/  S2UR UR4, SR_CTAID.X ;  /* 0x00000000000479c3 */ /* 0x000e300000002500 */
[----:B------:R-:W0:Y:S08]  /*0030*/  LDC R0, c[0x0][0x360] ;  /* 0x0000d800ff007b82 */ /* 0x000e300000000800 */
[----:B------:R-:W1:Y:S01]  /*0040*/  LDC.64 R2, c[0x0][0x398] ;  /* 0x0000e600ff027b82 */ /* 0x000e620000000a00 */
[----:B0-----:R-:W-:Y:S01]  /*0050*/  IMAD R0, R0, UR4, R5 ;  /* 0x0000000400007c24 */ /* 0x001fe2000f8e0205 */
[----:B------:R-:W0:Y:S03]  /*0060*/  LDCU.64 UR4, c[0x0][0x358] ;  /* 0x00006b00ff0477ac */ /* 0x000e260008000a00 */
[----:B------:R-:W-:-:S05]  /*0070*/  IMAD.SHL.U32 R9, R0, 0x4, RZ ;  /* 0x0000000400097824 */ /* 0x000fca00078e00ff */
[----:B------:R-:W-:-:S04]  /*0080*/  LOP3.LUT R5, R9, 0x3, RZ, 0xfc, !PT ;  /* 0x0000000309057812 */ /* 0x000fc800078efcff */
[----:B-1----:R-:W-:-:S04]  /*0090*/  ISETP.GE.U32.AND P0, PT, R5, R2, PT ;  /* 0x000000020500720c */ /* 0x002fc80003f06070 */
[----:B------:R-:W-:-:S13]  /*00a0*/  ISETP.GE.U32.AND.EX P0, PT, RZ, R3, PT, P0 ;  /* 0x00000003ff00720c */ /* 0x000fda0003f06100 */
[----:B0-----:R-:W-:Y:S05]  /*00b0*/  @!P0 BRA `(.L_x_0) ;  /* 0x0000001000f88947 */ /* 0x001fea0003800000 */
[----:B------:R-:W-:-:S04]  /*00c0*/  ISETP.GE.U32.AND P0, PT, R9, R2, PT ;  /* 0x000000020900720c */ /* 0x000fc80003f06070 */
[----:B------:R-:W-:-:S13]  /*00d0*/  ISETP.GE.U32.AND.EX P0, PT, RZ, R3, PT, P0 ;  /* 0x00000003ff00720c */ /* 0x000fda0003f06100 */
[----:B------:R-:W-:Y:S05]  /*00e0*/  @P0 EXIT ;  /* 0x000000000000094d */ /* 0x000fea0003800000 */
[----:B------:R-:W-:Y:S02]  /*00f0*/  LOP3.LUT R10, R2, 0x3, RZ, 0xc0, !PT ;  /* 0x00000003020a7812 */ /* 0x000fe400078ec0ff */
[----:B------:R-:W-:Y:S02]  /*0100*/  IADD3 R0, P2, PT, R9, -R2, RZ ;  /* 0x8000000209007210 */ /* 0x000fe40007f5e0ff */
[----:B------:R-:W-:Y:S02]  /*0110*/  ISETP.NE.U32.AND P1, PT, R10, RZ, PT ;  /* 0x000000ff0a00720c */ /* 0x000fe40003f25070 */
[----:B------:R-:W-:Y:S01]  /*0120*/  ISETP.GT.U32.AND P0, PT, R0, -0x4, PT ;  /* 0xfffffffc0000780c */ /* 0x000fe20003f04070 */
[----:B------:R-:W-:Y:S01]  /*0130*/  IMAD.X R0, RZ, RZ, ~R3, P2 ;  /* 0x000000ffff007224 */ /* 0x000fe200010e0e03 */
[----:B------:R-:W-:-:S04]  /*0140*/  ISETP.NE.AND.EX P1, PT, RZ, RZ, PT, P1 ;  /* 0x000000ffff00720c */ /* 0x000fc80003f25310 */
[----:B------:R-:W-:Y:S01]  /*0150*/  ISETP.GT.U32.AND.EX P0, PT, R0, -0x1, PT, P0 ;  /* 0xffffffff0000780c */ /* 0x000fe20003f04100 */
[----:B------:R-:W-:-:S08]  /*0160*/  IMAD.MOV.U32 R0, RZ, RZ, RZ ;  /* 0x000000ffff007224 */ /* 0x000fd000078e00ff */
[----:B------:R-:W-:Y:S05]  /*0170*/  @!P1 BRA `(.L_x_1) ;  /* 0x0000000000689947 */ /* 0x000fea0003800000 */
[----:B------:R-:W0:Y:S01]  /*0180*/  LDCU.64 UR6, c[0x0][0x388] ;  /* 0x00007100ff0677ac */ /* 0x000e220008000a00 */
[----:B------:R-:W-:Y:S02]  /*0190*/  IMAD.MOV.U32 R12, RZ, RZ, RZ ;  /* 0x000000ffff0c7224 */ /* 0x000fe400078e00ff */
[----:B------:R-:W-:Y:S01]  /*01a0*/  IMAD.MOV.U32 R0, RZ, RZ, RZ ;  /* 0x000000ffff007224 */ /* 0x000fe200078e00ff */
[----:B------:R-:W1:Y:S01]  /*01b0*/  LDCU.64 UR10, c[0x0][0x390] ;  /* 0x00007200ff0a77ac */ /* 0x000e620008000a00 */
[----:B------:R-:W2:Y:S01]  /*01c0*/  LDCU.64 UR8, c[0x0][0x380] ;  /* 0x00007000ff0877ac */ /* 0x000ea20008000a00 */
[----:B0-----:R-:W-:-:S04]  /*01d0*/  LEA R8, P1, R9, UR6, 0x2 ;  /* 0x0000000609087c11 */ /* 0x001fc8000f8210ff */
[----:B-1----:R-:W-:-:S09]  /*01e0*/  LEA.HI.X R11, R9, UR7, RZ, 0x2, P1 ;  /* 0x00000007090b7c11 */ /* 0x002fd200088f14ff */
.L_x_2:
[----:B0-2---:R-:W-:-:S04]  /*01f0*/  IADD3 R4, P1, PT, R9, UR8, RZ ;  /* 0x0000000809047c10 */ /* 0x005fc8000ff3e0ff */
[----:B------:R-:W-:-:S05]  /*0200*/  IADD3.X R5, PT, PT, R0, UR9, RZ, P1, !PT ;  /* 0x0000000900057c10 */ /* 0x000fca0008ffe4ff */
[----:B------:R0:W2:Y:S01]  /*0210*/  LDG.E.U8.CONSTANT R4, desc[UR4][R4.64] ;  /* 0x0000000404047981 */ /* 0x0000a2000c1e9100 */
[----:B------:R-:W-:Y:S02]  /*0220*/  IADD3 R10, P1, PT, R10, -0x1, RZ ;  /* 0xffffffff0a0a7810 */ /* 0x000fe40007f3e0ff */
[----:B------:R-:W-:Y:S02]  /*0230*/  IADD3 R9, P2, PT, R9, 0x1, RZ ;  /* 0x0000000109097810 */ /* 0x000fe40007f5e0ff */
[----:B------:R-:W-:Y:S02]  /*0240*/  IADD3.X R12, PT, PT, R12, -0x1, RZ, P1, !PT ;  /* 0xffffffff0c0c7810 */ /* 0x000fe40000ffe4ff */
[----:B------:R-:W-:Y:S01]  /*0250*/  ISETP.NE.U32.AND P1, PT, R10, RZ, PT ;  /* 0x000000ff0a00720c */ /* 0x000fe20003f25070 */
[----:B------:R-:W-:Y:S02]  /*0260*/  IMAD.X R0, RZ, RZ, R0, P2 ;  /* 0x000000ffff007224 */ /* 0x000fe400010e0600 */
[----:B0-----:R-:W-:Y:S01]  /*0270*/  IMAD.MOV.U32 R5, RZ, RZ, R11 ;  /* 0x000000ffff057224 */ /* 0x001fe200078e000b */
[----:B------:R-:W-:-:S02]  /*0280*/  ISETP.NE.AND.EX P1, PT, R12, RZ, PT, P1 ;  /* 0x000000ff0c00720c */ /* 0x000fc40003f25310 */
[----:B--2---:R-:W-:Y:S01]  /*0290*/  PRMT R6, R4, 0x8880, RZ ;  /* 0x0000888004067816 */ /* 0x004fe200000000ff */
[----:B------:R-:W-:Y:S01]  /*02a0*/  IMAD.MOV.U32 R4, RZ, RZ, R8 ;  /* 0x000000ffff047224 */ /* 0x000fe200078e0008 */
[----:B------:R-:W-:-:S03]  /*02b0*/  IADD3 R8, P3, PT, R8, 0x4, RZ ;  /* 0x0000000408087810 */ /* 0x000fc60007f7e0ff */
[----:B------:R-:W-:Y:S02]  /*02c0*/  VIADD R6, R6, -UR11 ;  /* 0x8000000b06067c36 */ /* 0x000fe40008000000 */
[----:B------:R-:W-:-:S03]  /*02d0*/  IMAD.X R11, RZ, RZ, R11, P3 ;  /* 0x000000ffff0b7224 */ /* 0x000fc600018e060b */
[----:B------:R-:W-:-:S05]  /*02e0*/  I2FP.F32.S32 R6, R6 ;  /* 0x0000000600067245 */ /* 0x000fca0000201400 */
[----:B------:R-:W-:-:S05]  /*02f0*/  FMUL R7, R6, UR10 ;  /* 0x0000000a06077c20 */ /* 0x000fca0008400000 */
[----:B------:R0:W-:Y:S01]  /*0300*/  STG.E desc[UR4][R4.64], R7 ;  /* 0x0000000704007986 */ /* 0x0001e2000c101904 */
[----:B------:R-:W-:Y:S05]  /*0310*/  @P1 BRA `(.L_x_2) ;  /* 0xfffffffc00b41947 */ /* 0x000fea000383ffff */
.L_x_1:
[----:B------:R-:W-:Y:S05]  /*0320*/  @P0 EXIT ;  /* 0x000000000000094d */ /* 0x000fea0003800000 */
[----:B------:R-:W0:Y:S01]  /*0330*/  LDCU.64 UR6, c[0x0][0x388] ;  /* 0x00007100ff0677ac */ /* 0x000e220008000a00 */
[C---:B------:R-:W-:Y:S01]  /*0340*/  ISETP.GE.U32.AND P1, PT, R9.reuse, R2, PT ;  /* 0x000000020900720c */ /* 0x040fe20003f26070 */
[----:B------:R-:W-:Y:S03]  /*0350*/  BSSY.RECONVERGENT B0, `(.L_x_3) ;  /* 0x000002b000007945 */ /* 0x000fe60003800200 */
[----:B------:R-:W-:Y:S02]  /*0360*/  ISETP.GE.U32.AND.EX P1, PT, R0, R3, PT, P1 ;  /* 0x000000030000720c */ /* 0x000fe40003f26110 */
[----:B0-----:R-:W-:-:S04]  /*0370*/  LEA R4, P0, R9, UR6, 0x2 ;  /* 0x0000000609047c11 */ /* 0x001fc8000f8010ff */
[----:B------:R-:W-:Y:S02]  /*0380*/  LEA.HI.X R5, R9, UR7, R0, 0x2, P0 ;  /* 0x0000000709057c11 */ /* 0x000fe400080f1400 */
[----:B------:R-:W-:-:S05]  /*0390*/  IADD3 R4, P0, PT, R4, 0x8, RZ ;  /* 0x0000000804047810 */ /* 0x000fca0007f1e0ff */
[----:B------:R-:W-:Y:S01]  /*03a0*/  IMAD.X R5, RZ, RZ, R5, P0 ;  /* 0x000000ffff057224 */ /* 0x000fe200000e0605 */
[----:B------:R-:W-:Y:S01]  /*03b0*/  PLOP3.LUT P0, PT, PT, PT, PT, 0x80, 0x8 ;  /* 0x000000000008781c */ /* 0x000fe20003f0f070 */
[----:B------:R-:W-:-:S12]  /*03c0*/  @!P1 BRA `(.L_x_4) ;  /* 0x00000000008c9947 */ /* 0x000fd80003800000 */
[----:B------:R-:W0:Y:S02]  /*03d0*/  LDCU.64 UR6, c[0x0][0x380] ;  /* 0x00007000ff0677ac */ /* 0x000e240008000a00 */
[----:B0-----:R-:W-:-:S04]  /*03e0*/  IADD3 R6, P0, PT, R9, UR6, RZ ;  /* 0x0000000609067c10 */ /* 0x001fc8000ff1e0ff */
[----:B------:R-:W-:Y:S01]  /*03f0*/  IADD3.X R7, PT, PT, R0, UR7, RZ, P0, !PT ;  /* 0x0000000700077c10 */ /* 0x000fe200087fe4ff */
[----:B------:R-:W0:Y:S04]  /*0400*/  LDCU.64 UR6, c[0x0][0x390] ;  /* 0x00007200ff0677ac */ /* 0x000e280008000a00 */
[----:B------:R-:W2:Y:S04]  /*0410*/  LDG.E.U8.CONSTANT R11, desc[UR4][R6.64+0x2] ;  /* 0x00000204060b7981 */ /* 0x000ea8000c1e9100 */
[----:B------:R-:W3:Y:S04]  /*0420*/  LDG.E.U8.CONSTANT R8, desc[UR4][R6.64] ;  /* 0x0000000406087981 */ /* 0x000ee8000c1e9100 */
[----:B------:R-:W4:Y:S04]  /*0430*/  LDG.E.U8.CONSTANT R10, desc[UR4][R6.64+0x1] ;  /* 0x00000104060a7981 */ /* 0x000f28000c1e9100 */
[----:B------:R-:W5:Y:S01]  /*0440*/  LDG.E.U8.CONSTANT R12, desc[UR4][R6.64+0x3] ;  /* 0x00000304060c7981 */ /* 0x000f62000c1e9100 */
[----:B------:R-:W-:-:S02]  /*0450*/  IADD3 R9, P1, PT, R9, 0x4, RZ ;  /* 0x0000000409097810 */ /* 0x000fc40007f3e0ff */
[----:B------:R-:W-:-:S03]  /*0460*/  PLOP3.LUT P0, PT, PT, PT, PT, 0x8, 0x80 ;  /* 0x000000000080781c */ /* 0x000fc60003f0e170 */
[----:B------:R-:W-:Y:S01]  /*0470*/  IMAD.X R0, RZ, RZ, R0, P1 ;  /* 0x000000ffff007224 */ /* 0x000fe200008e0600 */
[----:B--2---:R-:W-:Y:S02]  /*0480*/  PRMT R11, R11, 0x8880, RZ ;  /* 0x000088800b0b7816 */ /* 0x004fe400000000ff */
[----:B---3--:R-:W-:-:S03]  /*0490*/  PRMT R8, R8, 0x8880, RZ ;  /* 0x0000888008087816 */ /* 0x008fc600000000ff */
[----:B0-----:R-:W-:Y:S01]  /*04a0*/  VIADD R11, R11, -UR7 ;  /* 0x800000070b0b7c36 */ /* 0x001fe20008000000 */
[----:B----4-:R-:W-:Y:S02]  /*04b0*/  PRMT R10, R10, 0x8880, RZ ;  /* 0x000088800a0a7816 */ /* 0x010fe400000000ff */
[----:B-----5:R-:W-:Y:S01]  /*04c0*/  PRMT R12, R12, 0x8880, RZ ;  /* 0x000088800c0c7816 */ /* 0x020fe200000000ff */
[----:B------:R-:W-:Y:S01]  /*04d0*/  VIADD R8, R8, -UR7 ;  /* 0x8000000708087c36 */ /* 0x000fe20008000000 */
[----:B------:R-:W-:Y:S01]  /*04e0*/  I2FP.F32.S32 R6, R11 ;  /* 0x0000000b00067245 */ /* 0x000fe20000201400 */
[----:B------:R-:W-:Y:S02]  /*04f0*/  VIADD R10, R10, -UR7 ;  /* 0x800000070a0a7c36 */ /* 0x000fe40008000000 */
[----:B------:R-:W-:Y:S01]  /*0500*/  VIADD R12, R12, -UR7 ;  /* 0x800000070c0c7c36 */ /* 0x000fe20008000000 */
[----:B------:R-:W-:Y:S01]  /*0510*/  I2FP.F32.S32 R8, R8 ;  /* 0x0000000800087245 */ /* 0x000fe20000201400 */
[----:B------:R-:W-:Y:S01]  /*0520*/  FMUL R13, R6, UR6 ;  /* 0x00000006060d7c20 */ /* 0x000fe20008400000 */
[----:B------:R-:W-:-:S02]  /*0530*/  I2FP.F32.S32 R10, R10 ;  /* 0x0000000a000a7245 */ /* 0x000fc40000201400 */
[----:B------:R-:W-:Y:S02]  /*0540*/  I2FP.F32.S32 R12, R12 ;  /* 0x0000000c000c7245 */ /* 0x000fe40000201400 */
[----:B------:R-:W-:Y:S01]  /*0550*/  IADD3 R6, P2, PT, R4, 0x10, RZ ;  /* 0x0000001004067810 */ /* 0x000fe20007f5e0ff */
[----:B------:R-:W-:Y:S01]  /*0560*/  FMUL R7, R8, UR6 ;  /* 0x0000000608077c20 */ /* 0x000fe20008400000 */
[----:B------:R-:W-:Y:S01]  /*0570*/  FMUL R11, R10, UR6 ;  /* 0x000000060a0b7c20 */ /* 0x000fe20008400000 */
[----:B------:R-:W-:Y:S02]  /*0580*/  FMUL R15, R12, UR6 ;  /* 0x000000060c0f7c20 */ /* 0x000fe40008400000 */
[----:B------:R-:W-:Y:S01]  /*0590*/  IMAD.X R17, RZ, RZ, R5, P2 ;  /* 0x000000ffff117224 */ /* 0x000fe200010e0605 */
[----:B------:R-:W-:Y:S04]  /*05a0*/  STG.E desc[UR4][R4.64+-0x8], R7 ;  /* 0xfffff80704007986 */ /* 0x000fe8000c101904 */
[----:B------:R-:W-:Y:S04]  /*05b0*/  STG.E desc[UR4][R4.64+-0x4], R11 ;  /* 0xfffffc0b04007986 */ /* 0x000fe8000c101904 */
[----:B------:R-:W-:Y:S04]  /*05c0*/  STG.E desc[UR4][R4.64], R13 ;  /* 0x0000000d04007986 */ /* 0x000fe8000c101904 */
[----:B------:R0:W-:Y:S02]  /*05d0*/  STG.E desc[UR4][R4.64+0x4], R15 ;  /* 0x0000040f04007986 */ /* 0x0001e4000c101904 */
[----:B0-----:R-:W-:-:S02]  /*05e0*/  IMAD.MOV.U32 R4, RZ, RZ, R6 ;  /* 0x000000ffff047224 */ /* 0x001fc400078e0006 */
[----:B------:R-:W-:-:S07]  /*05f0*/  IMAD.MOV.U32 R5, RZ, RZ, R17 ;  /* 0x000000ffff057224 */ /* 0x000fce00078e0011 */
.L_x_4:
[----:B------:R-:W-:Y:S05]  /*0600*/  BSYNC.RECONVERGENT B0 ;  /* 0x0000000000007941 */ /* 0x000fea0003800200 */
.L_x_3:
[CC--:B------:R-:W-:Y:S01]  /*0610*/  IADD3 R6, P3, PT, -R9.reuse, R2.reuse, RZ ;  /* 0x0000000209067210 */ /* 0x0c0fe20007f7e1ff */
[----:B------:R-:W-:Y:S01]  /*0620*/  BSSY.RECONVERGENT B0, `(.L_x_5) ;  /* 0x0000081000007945 */ /* 0x000fe20003800200 */
[----:B------:R-:W-:Y:S02]  /*0630*/  ISETP.GE.U32.AND P2, PT, R9, R2, PT ;  /* 0x000000020900720c */ /* 0x000fe40003f46070 */
[----:B------:R-:W-:Y:S01]  /*0640*/  ISETP.LE.U32.AND P1, PT, R6, 0xc, PT ;  /* 0x0000000c0600780c */ /* 0x000fe20003f23070 */
[----:B------:R-:W-:Y:S01]  /*0650*/  IMAD.X R6, R3, 0x1, ~R0, P3 ;  /* 0x0000000103067824 */ /* 0x000fe200018e0e00 */
[----:B------:R-:W-:-:S04]  /*0660*/  ISETP.GE.U32.AND.EX P2, PT, R0, R3, PT, P2 ;  /* 0x000000030000720c */ /* 0x000fc80003f46120 */
[----:B------:R-:W-:-:S13]  /*0670*/  ISETP.LE.U32.OR.EX P1, PT, R6, RZ, P2, P1 ;  /* 0x000000ff0600720c */ /* 0x000fda0001723510 */
[----:B------:R-:W-:Y:S05]  /*0680*/  @P1 BRA `(.L_x_6) ;  /* 0x0000000400e81947 */ /* 0x000fea0003800000 */
[----:B------:R-:W-:Y:S02]  /*0690*/  IADD3 R8, P1, PT, R2, -0xc, RZ ;  /* 0xfffffff402087810 */ /* 0x000fe40007f3e0ff */
[----:B------:R-:W-:Y:S02]  /*06a0*/  PLOP3.LUT P0, PT, PT, PT, PT, 0x8, 0x80 ;  /* 0x000000000080781c */ /* 0x000fe40003f0e170 */
[----:B------:R-:W-:-:S11]  /*06b0*/  IADD3.X R11, PT, PT, R3, -0x1, RZ, P1, !PT ;  /* 0xffffffff030b7810 */ /* 0x000fd60000ffe4ff */
.L_x_7:
[----:B------:R-:W0:Y:S02]  /*06c0*/  LDCU.64 UR6, c[0x0][0x380] ;  /* 0x00007000ff0677ac */ /* 0x000e240008000a00 */
[----:B0-----:R-:W-:-:S04]  /*06d0*/  IADD3 R6, P1, PT, R9, UR6, RZ ;  /* 0x0000000609067c10 */ /* 0x001fc8000ff3e0ff */
[----:B------:R-:W-:Y:S01]  /*06e0*/  IADD3.X R7, PT, PT, R0, UR7, RZ, P1, !PT ;  /* 0x0000000700077c10 */ /* 0x000fe20008ffe4ff */
[----:B------:R-:W0:Y:S04]  /*06f0*/  LDCU.64 UR6, c[0x0][0x390] ;  /* 0x00007200ff0677ac */ /* 0x000e280008000a00 */
[----:B------:R-:W2:Y:S04]  /*0700*/  LDG.E.U8.CONSTANT R25, desc[UR4][R6.64+0x1] ;  /* 0x0000010406197981 */ /* 0x000ea8000c1e9100 */
[----:B------:R-:W3:Y:S04]  /*0710*/  LDG.E.U8.CONSTANT R21, desc[UR4][R6.64+0x2] ;  /* 0x0000020406157981 */ /* 0x000ee8000c1e9100 */
[----:B------:R-:W4:Y:S04]  /*0720*/  LDG.E.U8.CONSTANT R24, desc[UR4][R6.64+0x3] ;  /* 0x0000030406187981 */ /* 0x000f28000c1e9100 */
[----:B------:R-:W5:Y:S04]  /*0730*/  LDG.E.U8.CONSTANT R22, desc[UR4][R6.64+0x5] ;  /* 0x0000050406167981 */ /* 0x000f68000c1e9100 */
        /* <DEDUP_REMOVED lines=11> */
[----:B------:R1:W5:Y:S01]  /*07f0*/  LDG.E.U8.CONSTANT R20, desc[UR4][R6.64+0xf] ;  /* 0x00000f0406147981 */ /* 0x000362000c1e9100 */
[----:B------:R-:W-:-:S04]  /*0800*/  IADD3 R9, P2, PT, R9, 0x10, RZ ;  /* 0x0000001009097810 */ /* 0x000fc80007f5e0ff */
[----:B------:R-:W-:Y:S01]  /*0810*/  ISETP.GE.U32.AND P1, PT, R9, R8, PT ;  /* 0x000000080900720c */ /* 0x000fe20003f26070 */
[----:B------:R-:W-:-:S05]  /*0820*/  IMAD.X R0, RZ, RZ, R0, P2 ;  /* 0x000000ffff007224 */ /* 0x000fca00010e0600 */
[----:B------:R-:W-:Y:S02]  /*0830*/  ISETP.GE.U32.AND.EX P1, PT, R0, R11, PT, P1 ;  /* 0x0000000b0000720c */ /* 0x000fe40003f26110 */
[----:B--2---:R-:W-:Y:S02]  /*0840*/  PRMT R25, R25, 0x8880, RZ ;  /* 0x0000888019197816 */ /* 0x004fe400000000ff */
[----:B---3--:R-:W-:-:S03]  /*0850*/  PRMT R21, R21, 0x8880, RZ ;  /* 0x0000888015157816 */ /* 0x008fc600000000ff */
[----:B-1----:R-:W-:Y:S01]  /*0860*/  IMAD.MOV.U32 R6, RZ, RZ, R25 ;  /* 0x000000ffff067224 */ /* 0x002fe200078e0019 */
[----:B----4-:R-:W-:Y:S01]  /*0870*/  PRMT R24, R24, 0x8880, RZ ;  /* 0x0000888018187816 */ /* 0x010fe200000000ff */
[----:B------:R-:W-:Y:S02]  /*0880*/  IMAD.MOV.U32 R7, RZ, RZ, R21 ;  /* 0x000000ffff077224 */ /* 0x000fe400078e0015 */
[----:B0-----:R-:W-:Y:S01]  /*0890*/  VIADD R6, R6, -UR7 ;  /* 0x8000000706067c36 */ /* 0x001fe20008000000 */
[----:B-----5:R-:W-:Y:S01]  /*08a0*/  PRMT R22, R22, 0x8880, RZ ;  /* 0x0000888016167816 */ /* 0x020fe200000000ff */
[----:B------:R-:W-:Y:S02]  /*08b0*/  IMAD.MOV.U32 R21, RZ, RZ, R24 ;  /* 0x000000ffff157224 */ /* 0x000fe400078e0018 */
[----:B------:R-:W-:Y:S01]  /*08c0*/  VIADD R7, R7, -UR7 ;  /* 0x8000000707077c36 */ /* 0x000fe20008000000 */
[----:B------:R-:W-:Y:S01]  /*08d0*/  I2FP.F32.S32 R6, R6 ;  /* 0x0000000600067245 */ /* 0x000fe20000201400 */
[----:B------:R-:W-:-:S02]  /*08e0*/  IMAD.MOV.U32 R24, RZ, RZ, R22 ;  /* 0x000000ffff187224 */ /* 0x000fc400078e0016 */
[----:B------:R-:W-:Y:S01]  /*08f0*/  VIADD R22, R21, -UR7 ;  /* 0x8000000715167c36 */ /* 0x000fe20008000000 */
[----:B------:R-:W-:Y:S01]  /*0900*/  I2FP.F32.S32 R21, R7 ;  /* 0x0000000700157245 */ /* 0x000fe20000201400 */
[----:B------:R-:W-:Y:S01]  /*0910*/  FMUL R7, R6, UR6 ;  /* 0x0000000606077c20 */ /* 0x000fe20008400000 */
[----:B------:R-:W-:Y:S02]  /*0920*/  PRMT R6, R19, 0x8880, RZ ;  /* 0x0000888013067816 */ /* 0x000fe400000000ff */
[----:B------:R-:W-:Y:S02]  /*0930*/  PRMT R15, R15, 0x8880, RZ ;  /* 0x000088800f0f7816 */ /* 0x000fe400000000ff */
[----:B------:R0:W-:Y:S01]  /*0940*/  STG.E desc[UR4][R4.64+-0x4], R7 ;  /* 0xfffffc0704007986 */ /* 0x0001e2000c101904 */
[----:B------:R-:W-:Y:S01]  /*0950*/  PRMT R18, R18, 0x8880, RZ ;  /* 0x0000888012127816 */ /* 0x000fe200000000ff */
[----:B------:R-:W-:Y:S01]  /*0960*/  VIADD R6, R6, -UR7 ;  /* 0x8000000706067c36 */ /* 0x000fe20008000000 */
[----:B------:R-:W-:-:S04]  /*0970*/  PRMT R16, R16, 0x8880, RZ ;  /* 0x0000888010107816 */ /* 0x000fc800000000ff */
[----:B------:R-:W-:Y:S01]  /*0980*/  I2FP.F32.S32 R6, R6 ;  /* 0x0000000600067245 */ /* 0x000fe20000201400 */
[----:B0-----:R-:W-:Y:S02]  /*0990*/  IMAD.MOV.U32 R7, RZ, RZ, R15 ;  /* 0x000000ffff077224 */ /* 0x001fe400078e000f */
[----:B------:R-:W-:Y:S02]  /*09a0*/  IMAD.MOV.U32 R15, RZ, RZ, R18 ;  /* 0x000000ffff0f7224 */ /* 0x000fe400078e0012 */
[----:B------:R-:W-:Y:S02]  /*09b0*/  VIADD R7, R7, -UR7 ;  /* 0x8000000707077c36 */ /* 0x000fe40008000000 */
[----:B------:R-:W-:Y:S02]  /*09c0*/  IMAD.MOV.U32 R18, RZ, RZ, R16 ;  /* 0x000000ffff127224 */ /* 0x000fe400078e0010 */
[----:B------:R-:W-:Y:S01]  /*09d0*/  VIADD R16, R15, -UR7 ;  /* 0x800000070f107c36 */ /* 0x000fe20008000000 */
[----:B------:R-:W-:Y:S01]  /*09e0*/  I2FP.F32.S32 R15, R7 ;  /* 0x00000007000f7245 */ /* 0x000fe20000201400 */
[----:B------:R-:W-:Y:S01]  /*09f0*/  FMUL R7, R6, UR6 ;  /* 0x0000000606077c20 */ /* 0x000fe20008400000 */
[----:B------:R-:W-:-:S02]  /*0a00*/  PRMT R26, R26, 0x8880, RZ ;  /* 0x000088801a1a7816 */ /* 0x000fc400000000ff */
[----:B------:R-:W-:Y:S02]  /*0a10*/  PRMT R17, R17, 0x8880, RZ ;  /* 0x0000888011117816 */ /* 0x000fe400000000ff */
[----:B------:R-:W-:Y:S02]  /*0a20*/  PRMT R10, R10, 0x8880, RZ ;  /* 0x000088800a0a7816 */ /* 0x000fe400000000ff */
[----:B------:R-:W-:Y:S02]  /*0a30*/  PRMT R13, R13, 0x8880, RZ ;  /* 0x000088800d0d7816 */ /* 0x000fe400000000ff */
[----:B------:R-:W-:Y:S02]  /*0a40*/  PRMT R6, R14, 0x8880, RZ ;  /* 0x000088800e067816 */ /* 0x000fe400000000ff */
[----:B------:R-:W-:Y:S01]  /*0a50*/  PRMT R12, R12, 0x8880, RZ ;  /* 0x000088800c0c7816 */ /* 0x000fe200000000ff */
[----:B------:R0:W-:Y:S01]  /*0a60*/  STG.E desc[UR4][R4.64+0x10], R7 ;  /* 0x0000100704007986 */ /* 0x0001e2000c101904 */
[----:B------:R-:W-:-:S02]  /*0a70*/  VIADD R26, R26, -UR7 ;  /* 0x800000071a1a7c36 */ /* 0x000fc40008000000 */
[----:B------:R-:W-:Y:S01]  /*0a80*/  FMUL R15, R15, UR6 ;  /* 0x000000060f0f7c20 */ /* 0x000fe20008400000 */
[----:B------:R-:W-:Y:S01]  /*0a90*/  VIADD R17, R17, -UR7 ;  /* 0x8000000711117c36 */ /* 0x000fe20008000000 */
[----:B------:R-:W-:Y:S01]  /*0aa0*/  PRMT R23, R23, 0x8880, RZ ;  /* 0x0000888017177816 */ /* 0x000fe200000000ff */
[----:B------:R-:W-:Y:S01]  /*0ab0*/  FMUL R21, R21, UR6 ;  /* 0x0000000615157c20 */ /* 0x000fe20008400000 */
[----:B------:R-:W-:Y:S01]  /*0ac0*/  PRMT R14, R20, 0x8880, RZ ;  /* 0x00008880140e7816 */ /* 0x000fe200000000ff */
[----:B------:R-:W-:Y:S02]  /*0ad0*/  VIADD R19, R18, -UR7 ;  /* 0x8000000712137c36 */ /* 0x000fe40008000000 */
[----:B------:R-:W-:Y:S02]  /*0ae0*/  VIADD R6, R6, -UR7 ;  /* 0x8000000706067c36 */ /* 0x000fe40008000000 */
[----:B0-----:R-:W-:Y:S02]  /*0af0*/  IMAD.MOV.U32 R7, RZ, RZ, R10 ;  /* 0x000000ffff077224 */ /* 0x001fe400078e000a */
[----:B------:R-:W-:-:S02]  /*0b00*/  IMAD.MOV.U32 R10, RZ, RZ, R13 ;  /* 0x000000ffff0a7224 */ /* 0x000fc400078e000d */
[----:B------:R-:W-:Y:S01]  /*0b10*/  IMAD.MOV.U32 R13, RZ, RZ, R12 ;  /* 0x000000ffff0d7224 */ /* 0x000fe200078e000c */
[----:B------:R-:W-:Y:S01]  /*0b20*/  I2FP.F32.S32 R26, R26 ;  /* 0x0000001a001a7245 */ /* 0x000fe20000201400 */
[----:B------:R0:W-:Y:S01]  /*0b30*/  STG.E desc[UR4][R4.64+0x14], R15 ;  /* 0x0000140f04007986 */ /* 0x0001e2000c101904 */
[----:B------:R-:W-:Y:S01]  /*0b40*/  I2FP.F32.S32 R16, R16 ;  /* 0x0000001000107245 */ /* 0x000fe20000201400 */
[----:B------:R-:W-:Y:S01]  /*0b50*/  VIADD R23, R23, -UR7 ;  /* 0x8000000717177c36 */ /* 0x000fe20008000000 */
[----:B------:R-:W-:Y:S01]  /*0b60*/  I2FP.F32.S32 R18, R17 ;  /* 0x0000001100127245 */ /* 0x000fe20000201400 */
[----:B------:R-:W-:Y:S01]  /*0b70*/  VIADD R25, R24, -UR7 ;  /* 0x8000000718197c36 */ /* 0x000fe20008000000 */
[----:B------:R1:W-:Y:S01]  /*0b80*/  STG.E desc[UR4][R4.64], R21 ;  /* 0x0000001504007986 */ /* 0x0003e2000c101904 */
[----:B------:R-:W-:Y:S01]  /*0b90*/  VIADD R7, R7, -UR7 ;  /* 0x8000000707077c36 */ /* 0x000fe20008000000 */
[----:B------:R-:W-:Y:S01]  /*0ba0*/  I2FP.F32.S32 R6, R6 ;  /* 0x0000000600067245 */ /* 0x000fe20000201400 */
[----:B------:R-:W-:-:S02]  /*0bb0*/  VIADD R12, R10, -UR7 ;  /* 0x800000070a0c7c36 */ /* 0x000fc40008000000 */
[----:B------:R-:W-:Y:S02]  /*0bc0*/  VIADD R13, R13, -UR7 ;  /* 0x800000070d0d7c36 */ /* 0x000fe40008000000 */
[----:B0-----:R-:W-:Y:S02]  /*0bd0*/  VIADD R15, R14, -UR7 ;  /* 0x800000070e0f7c36 */ /* 0x001fe40008000000 */
[----:B------:R-:W-:Y:S01]  /*0be0*/  FMUL R27, R26, UR6 ;  /* 0x000000061a1b7c20 */ /* 0x000fe20008400000 */
[----:B------:R-:W-:Y:S01]  /*0bf0*/  FMUL R17, R16, UR6 ;  /* 0x0000000610117c20 */ /* 0x000fe20008400000 */
[----:B-1----:R-:W-:Y:S01]  /*0c00*/  I2FP.F32.S32 R21, R19 ;  /* 0x0000001300157245 */ /* 0x002fe20000201400 */
[----:B------:R-:W-:Y:S01]  /*0c10*/  FMUL R19, R18, UR6 ;  /* 0x0000000612137c20 */ /* 0x000fe20008400000 */
[----:B------:R-:W-:Y:S02]  /*0c20*/  I2FP.F32.S32 R22, R22 ;  /* 0x0000001600167245 */ /* 0x000fe40000201400 */
[----:B------:R-:W-:Y:S01]  /*0c30*/  I2FP.F32.S32 R24, R23 ;  /* 0x0000001700187245 */ /* 0x000fe20000201400 */
[----:B------:R-:W-:Y:S01]  /*0c40*/  FMUL R21, R21, UR6 ;  /* 0x0000000615157c20 */ /* 0x000fe20008400000 */
[----:B------:R-:W-:-:S02]  /*0c50*/  I2FP.F32.S32 R26, R25 ;  /* 0x00000019001a7245 */ /* 0x000fc40000201400 */
[----:B------:R-:W-:Y:S01]  /*0c60*/  I2FP.F32.S32 R10, R7 ;  /* 0x00000007000a7245 */ /* 0x000fe20000201400 */
[----:B------:R-:W-:Y:S01]  /*0c70*/  FMUL R7, R6, UR6 ;  /* 0x0000000606077c20 */ /* 0x000fe20008400000 */
[----:B------:R-:W-:Y:S02]  /*0c80*/  I2FP.F32.S32 R12, R12 ;  /* 0x0000000c000c7245 */ /* 0x000fe40000201400 */
[----:B------:R-:W-:Y:S02]  /*0c90*/  I2FP.F32.S32 R14, R13 ;  /* 0x0000000d000e7245 */ /* 0x000fe40000201400 */
[----:B------:R-:W-:Y:S02]  /*0ca0*/  I2FP.F32.S32 R16, R15 ;  /* 0x0000000f00107245 */ /* 0x000fe40000201400 */
[----:B------:R-:W-:Y:S01]  /*0cb0*/  IADD3 R6, P2, PT, R4, 0x40, RZ ;  /* 0x0000004004067810 */ /* 0x000fe20007f5e0ff */
[----:B------:R0:W-:Y:S01]  /*0cc0*/  STG.E desc[UR4][R4.64+-0x8], R27 ;  /* 0xfffff81b04007986 */ /* 0x0001e2000c101904 */
[----:B------:R-:W-:Y:S01]  /*0cd0*/  FMUL R23, R22, UR6 ;  /* 0x0000000616177c20 */ /* 0x000fe20008400000 */
[----:B------:R-:W-:Y:S01]  /*0ce0*/  FMUL R25, R24, UR6 ;  /* 0x0000000618197c20 */ /* 0x000fe20008400000 */
[----:B------:R-:W-:Y:S01]  /*0cf0*/  FMUL R13, R10, UR6 ;  /* 0x000000060a0d7c20 */ /* 0x000fe20008400000 */
[----:B------:R1:W-:Y:S01]  /*0d00*/  STG.E desc[UR4][R4.64+0x18], R17 ;  /* 0x0000181104007986 */ /* 0x0003e2000c101904 */
[----:B------:R-:W-:-:S03]  /*0d10*/  FMUL R15, R12, UR6 ;  /* 0x000000060c0f7c20 */ /* 0x000fc60008400000 */
[----:B------:R2:W-:Y:S01]  /*0d20*/  STG.E desc[UR4][R4.64+0x1c], R19 ;  /* 0x00001c1304007986 */ /* 0x0005e2000c101904 */
[----:B0-----:R-:W-:-:S03]  /*0d30*/  FMUL R27, R26, UR6 ;  /* 0x000000061a1b7c20 */ /* 0x001fc60008400000 */
[----:B------:R0:W-:Y:S01]  /*0d40*/  STG.E desc[UR4][R4.64+0x20], R21 ;  /* 0x0000201504007986 */ /* 0x0001e2000c101904 */
[----:B-1----:R-:W-:Y:S01]  /*0d50*/  FMUL R17, R14, UR6 ;  /* 0x000000060e117c20 */ /* 0x002fe20008400000 */
[----:B--2---:R-:W-:Y:S02]  /*0d60*/  FMUL R19, R16, UR6 ;  /* 0x0000000610137c20 */ /* 0x004fe40008400000 */
[----:B------:R-:W-:Y:S01]  /*0d70*/  STG.E desc[UR4][R4.64+0x4], R23 ;  /* 0x0000041704007986 */ /* 0x000fe2000c101904 */
[----:B0-----:R-:W-:-:S03]  /*0d80*/  IMAD.X R21, RZ, RZ, R5, P2 ;  /* 0x000000ffff157224 */ /* 0x001fc600010e0605 */
[----:B------:R-:W-:Y:S04]  /*0d90*/  STG.E desc[UR4][R4.64+0x8], R25 ;  /* 0x0000081904007986 */ /* 0x000fe8000c101904 */
[----:B------:R-:W-:Y:S04]  /*0da0*/  STG.E desc[UR4][R4.64+0xc], R27 ;  /* 0x00000c1b04007986 */ /* 0x000fe8000c101904 */
[----:B------:R-:W-:Y:S04]  /*0db0*/  STG.E desc[UR4][R4.64+0x24], R7 ;  /* 0x0000240704007986 */ /* 0x000fe8000c101904 */
[----:B------:R-:W-:Y:S04]  /*0dc0*/  STG.E desc[UR4][R4.64+0x28], R13 ;  /* 0x0000280d04007986 */ /* 0x000fe8000c101904 */
[----:B------:R-:W-:Y:S04]  /*0dd0*/  STG.E desc[UR4][R4.64+0x2c], R15 ;  /* 0x00002c0f04007986 */ /* 0x000fe8000c101904 */
[----:B------:R-:W-:Y:S04]  /*0de0*/  STG.E desc[UR4][R4.64+0x30], R17 ;  /* 0x0000301104007986 */ /* 0x000fe8000c101904 */
[----:B------:R0:W-:Y:S02]  /*0df0*/  STG.E desc[UR4][R4.64+0x34], R19 ;  /* 0x0000341304007986 */ /* 0x0001e4000c101904 */
[----:B0-----:R-:W-:-:S02]  /*0e00*/  IMAD.MOV.U32 R4, RZ, RZ, R6 ;  /* 0x000000ffff047224 */ /* 0x001fc400078e0006 */
[----:B------:R-:W-:Y:S01]  /*0e10*/  IMAD.MOV.U32 R5, RZ, RZ, R21 ;  /* 0x000000ffff057224 */ /* 0x000fe200078e0015 */
[----:B------:R-:W-:Y:S06]  /*0e20*/  @!P1 BRA `(.L_x_7) ;  /* 0xfffffff800249947 */ /* 0x000fec000383ffff */
.L_x_6:
[----:B------:R-:W-:Y:S05]  /*0e30*/  BSYNC.RECONVERGENT B0 ;  /* 0x0000000000007941 */ /* 0x000fea0003800200 */
.L_x_5:
        /* <DEDUP_REMOVED lines=19> */
[----:B------:R1:W5:Y:S01]  /*0f70*/  LDG.E.U8.CONSTANT R11, desc[UR4][R12.64+0x7] ;  /* 0x000007040c0b7981 */ /* 0x000362000c1e9100 */
[----:B------:R-:W-:-:S02]  /*0f80*/  IADD3 R9, P1, PT, R9, 0x8, RZ ;  /* 0x0000000809097810 */ /* 0x000fc40007f3e0ff */
[----:B------:R-:W-:-:S03]  /*0f90*/  PLOP3.LUT P0, PT, PT, PT, PT, 0x8, 0x80 ;  /* 0x000000000080781c */ /* 0x000fc60003f0e170 */
[----:B------:R-:W-:Y:S01]  /*0fa0*/  IMAD.X R0, RZ, RZ, R0, P1 ;  /* 0x000000ffff007224 */ /* 0x000fe200008e0600 */
[----:B--2---:R-:W-:Y:S02]  /*0fb0*/  PRMT R14, R14, 0x8880, RZ ;  /* 0x000088800e0e7816 */ /* 0x004fe400000000ff */
[----:B---3--:R-:W-:-:S03]  /*0fc0*/  PRMT R15, R15, 0x8880, RZ ;  /* 0x000088800f0f7816 */ /* 0x008fc600000000ff */
[----:B0-----:R-:W-:Y:S01]  /*0fd0*/  VIADD R14, R14, -UR7 ;  /* 0x800000070e0e7c36 */ /* 0x001fe20008000000 */
[----:B----4-:R-:W-:Y:S01]  /*0fe0*/  PRMT R8, R8, 0x8880, RZ ;  /* 0x0000888008087816 */ /* 0x010fe200000000ff */
[----:B------:R-:W-:-:S03]  /*0ff0*/  VIADD R15, R15, -UR7 ;  /* 0x800000070f0f7c36 */ /* 0x000fc60008000000 */
[----:B------:R-:W-:Y:S02]  /*1000*/  I2FP.F32.S32 R14, R14 ;  /* 0x0000000e000e7245 */ /* 0x000fe40000201400 */
[----:B-----5:R-:W-:Y:S02]  /*1010*/  PRMT R16, R16, 0x8880, RZ ;  /* 0x0000888010107816 */ /* 0x020fe400000000ff */
[----:B------:R-:W-:Y:S02]  /*1020*/  PRMT R6, R6, 0x8880, RZ ;  /* 0x0000888006067816 */ /* 0x000fe400000000ff */
[----:B-1----:R-:W-:Y:S01]  /*1030*/  PRMT R12, R7, 0x8880, RZ ;  /* 0x00008880070c7816 */ /* 0x002fe200000000ff */
[----:B------:R-:W-:Y:S01]  /*1040*/  IMAD.MOV.U32 R7, RZ, RZ, R8 ;  /* 0x000000ffff077224 */ /* 0x000fe200078e0008 */
[----:B------:R-:W-:Y:S01]  /*1050*/  PRMT R10, R10, 0x8880, RZ ;  /* 0x000088800a0a7816 */ /* 0x000fe200000000ff */
[----:B------:R-:W-:Y:S02]  /*1060*/  VIADD R16, R16, -UR7 ;  /* 0x8000000710107c36 */ /* 0x000fe40008000000 */
[----:B------:R-:W-:Y:S01]  /*1070*/  IMAD.MOV.U32 R8, RZ, RZ, R12 ;  /* 0x000000ffff087224 */ /* 0x000fe200078e000c */
[----:B------:R-:W-:Y:S01]  /*1080*/  PRMT R11, R11, 0x8880, RZ ;  /* 0x000088800b0b7816 */ /* 0x000fe200000000ff */
[----:B------:R-:W-:-:S02]  /*1090*/  VIADD R6, R6, -UR7 ;  /* 0x8000000706067c36 */ /* 0x000fc40008000000 */
[----:B------:R-:W-:Y:S01]  /*10a0*/  FMUL R13, R14, UR6 ;  /* 0x000000060e0d7c20 */ /* 0x000fe20008400000 */
[----:B------:R-:W-:Y:S01]  /*10b0*/  I2FP.F32.S32 R15, R15 ;  /* 0x0000000f000f7245 */ /* 0x000fe20000201400 */
[----:B------:R-:W-:Y:S01]  /*10c0*/  VIADD R12, R10, -UR7 ;  /* 0x800000070a0c7c36 */ /* 0x000fe20008000000 */
[----:B------:R-:W-:Y:S01]  /*10d0*/  I2FP.F32.S32 R16, R16 ;  /* 0x0000001000107245 */ /* 0x000fe20000201400 */
[----:B------:R-:W-:Y:S01]  /*10e0*/  VIADD R7, R7, -UR7 ;  /* 0x8000000707077c36 */ /* 0x000fe20008000000 */
[----:B------:R-:W-:Y:S01]  /*10f0*/  I2FP.F32.S32 R6, R6 ;  /* 0x0000000600067245 */ /* 0x000fe20000201400 */
[----:B------:R-:W-:Y:S02]  /*1100*/  VIADD R10, R8, -UR7 ;  /* 0x80000007080a7c36 */ /* 0x000fe40008000000 */
[----:B------:R-:W-:Y:S01]  /*1110*/  VIADD R11, R11, -UR7 ;  /* 0x800000070b0b7c36 */ /* 0x000fe20008000000 */
[----:B------:R0:W-:Y:S01]  /*1120*/  STG.E desc[UR4][R4.64+-0x8], R13 ;  /* 0xfffff80d04007986 */ /* 0x0001e2000c101904 */
[----:B------:R-:W-:Y:S01]  /*1130*/  FMUL R15, R15, UR6 ;  /* 0x000000060f0f7c20 */ /* 0x000fe20008400000 */
[----:B------:R-:W-:Y:S01]  /*1140*/  I2FP.F32.S32 R8, R7 ;  /* 0x0000000700087245 */ /* 0x000fe20000201400 */
[----:B------:R-:W-:Y:S01]  /*1150*/  FMUL R17, R16, UR6 ;  /* 0x0000000610117c20 */ /* 0x000fe20008400000 */
[----:B------:R-:W-:Y:S01]  /*1160*/  I2FP.F32.S32 R10, R10 ;  /* 0x0000000a000a7245 */ /* 0x000fe20000201400 */
[----:B------:R-:W-:Y:S01]  /*1170*/  FMUL R7, R6, UR6 ;  /* 0x0000000606077c20 */ /* 0x000fe20008400000 */
[----:B------:R-:W-:Y:S01]  /*1180*/  IADD3 R6, P2, PT, R4, 0x20, RZ ;  /* 0x0000002004067810 */ /* 0x000fe20007f5e0ff */
[----:B------:R1:W-:Y:S01]  /*1190*/  STG.E desc[UR4][R4.64+-0x4], R15 ;  /* 0xfffffc0f04007986 */ /* 0x0003e2000c101904 */
[----:B0-----:R-:W-:-:S02]  /*11a0*/  I2FP.F32.S32 R13, R12 ;  /* 0x0000000c000d7245 */ /* 0x001fc40000201400 */
[----:B------:R-:W-:Y:S01]  /*11b0*/  I2FP.F32.S32 R12, R11 ;  /* 0x0000000b000c7245 */ /* 0x000fe20000201400 */
[----:B------:R-:W-:Y:S02]  /*11c0*/  FMUL R11, R8, UR6 ;  /* 0x00000006080b7c20 */ /* 0x000fe40008400000 */
[----:B------:R-:W-:Y:S01]  /*11d0*/  FMUL R19, R13, UR6 ;  /* 0x000000060d137c20 */ /* 0x000fe20008400000 */
[----:B------:R-:W-:Y:S01]  /*11e0*/  FMUL R13, R10, UR6 ;  /* 0x000000060a0d7c20 */ /* 0x000fe20008400000 */
[----:B-1----:R-:W-:Y:S01]  /*11f0*/  FMUL R15, R12, UR6 ;  /* 0x000000060c0f7c20 */ /* 0x002fe20008400000 */
[----:B------:R0:W-:Y:S04]  /*1200*/  STG.E desc[UR4][R4.64], R17 ;  /* 0x0000001104007986 */ /* 0x0001e8000c101904 */
[----:B------:R-:W-:Y:S04]  /*1210*/  STG.E desc[UR4][R4.64+0x4], R19 ;  /* 0x0000041304007986 */ /* 0x000fe8000c101904 */
[----:B------:R-:W-:Y:S01]  /*1220*/  STG.E desc[UR4][R4.64+0x8], R7 ;  /* 0x0000080704007986 */ /* 0x000fe2000c101904 */
[----:B0-----:R-:W-:-:S03]  /*1230*/  IMAD.X R17, RZ, RZ, R5, P2 ;  /* 0x000000ffff117224 */ /* 0x001fc600010e0605 */
[----:B------:R-:W-:Y:S04]  /*1240*/  STG.E desc[UR4][R4.64+0xc], R11 ;  /* 0x00000c0b04007986 */ /* 0x000fe8000c101904 */
[----:B------:R-:W-:Y:S04]  /*1250*/  STG.E desc[UR4][R4.64+0x10], R13 ;  /* 0x0000100d04007986 */ /* 0x000fe8000c101904 */
[----:B------:R0:W-:Y:S02]  /*1260*/  STG.E desc[UR4][R4.64+0x14], R15 ;  /* 0x0000140f04007986 */ /* 0x0001e4000c101904 */
[----:B0-----:R-:W-:-:S02]  /*1270*/  IMAD.MOV.U32 R4, RZ, RZ, R6 ;  /* 0x000000ffff047224 */ /* 0x001fc400078e0006 */
[----:B------:R-:W-:-:S07]  /*1280*/  IMAD.MOV.U32 R5, RZ, RZ, R17 ;  /* 0x000000ffff057224 */ /* 0x000fce00078e0011 */
.L_x_9:
[----:B------:R-:W-:Y:S05]  /*1290*/  BSYNC.RECONVERGENT B0 ;  /* 0x0000000000007941 */ /* 0x000fea0003800200 */
.L_x_8:
[----:B------:R-:W-:-:S04]  /*12a0*/  ISETP.LT.U32.AND P1, PT, R9, R2, PT ;  /* 0x000000020900720c */ /* 0x000fc80003f21070 */
[----:B------:R-:W-:-:S13]  /*12b0*/  ISETP.LT.U32.OR.EX P0, PT, R0, R3, P0, P1 ;  /* 0x000000030000720c */ /* 0x000fda0000701510 */
[----:B------:R-:W-:Y:S05]  /*12c0*/  @!P0 EXIT ;  /* 0x000000000000894d */ /* 0x000fea0003800000 */
        /* <DEDUP_REMOVED lines=8> */
[----:B--2---:R-:W-:-:S02]  /*1350*/  PRMT R0, R0, 0x8880, RZ ;  /* 0x0000888000007816 */ /* 0x004fc400000000ff */
[----:B---3--:R-:W-:-:S03]  /*1360*/  PRMT R6, R6, 0x8880, RZ ;  /* 0x0000888006067816 */ /* 0x008fc600000000ff */
[----:B0-----:R-:W-:Y:S01]  /*1370*/  VIADD R0, R0, -UR7 ;  /* 0x8000000700007c36 */ /* 0x001fe20008000000 */
[----:B----4-:R-:W-:Y:S01]  /*1380*/  PRMT R7, R7, 0x8880, RZ ;  /* 0x0000888007077816 */ /* 0x010fe200000000ff */
[----:B------:R-:W-:-:S03]  /*1390*/  VIADD R6, R6, -UR7 ;  /* 0x8000000706067c36 */ /* 0x000fc60008000000 */
[----:B------:R-:W-:Y:S02]  /*13a0*/  I2FP.F32.S32 R0, R0 ;  /* 0x0000000000007245 */ /* 0x000fe40000201400 */
[----:B-----5:R-:W-:Y:S01]  /*13b0*/  PRMT R8, R8, 0x8880, RZ ;  /* 0x0000888008087816 */ /* 0x020fe200000000ff */
[----:B------:R-:W-:Y:S01]  /*13c0*/  VIADD R7, R7, -UR7 ;  /* 0x8000000707077c36 */ /* 0x000fe20008000000 */
[----:B------:R-:W-:Y:S01]  /*13d0*/  I2FP.F32.S32 R6, R6 ;  /* 0x0000000600067245 */ /* 0x000fe20000201400 */
[----:B------:R-:W-:Y:S02]  /*13e0*/  FMUL R3, R0, UR6 ;  /* 0x0000000600037c20 */ /* 0x000fe40008400000 */
[----:B------:R-:W-:Y:S01]  /*13f0*/  VIADD R8, R8, -UR7 ;  /* 0x8000000708087c36 */ /* 0x000fe20008000000 */
[----:B------:R-:W-:Y:S01]  /*1400*/  I2FP.F32.S32 R2, R7 ;  /* 0x0000000700027245 */ /* 0x000fe20000201400 */
[----:B------:R-:W-:Y:S01]  /*1410*/  FMUL R7, R6, UR6 ;  /* 0x0000000606077c20 */ /* 0x000fe20008400000 */
[----:B------:R-:W-:Y:S02]  /*1420*/  STG.E desc[UR4][R4.64+-0x8], R3 ;  /* 0xfffff80304007986 */ /* 0x000fe4000c101904 */
[----:B------:R-:W-:Y:S01]  /*1430*/  I2FP.F32.S32 R8, R8 ;  /* 0x0000000800087245 */ /* 0x000fe20000201400 */
[----:B------:R-:W-:Y:S01]  /*1440*/  FMUL R9, R2, UR6 ;  /* 0x0000000602097c20 */ /* 0x000fe20008400000 */
[----:B------:R-:W-:Y:S03]  /*1450*/  STG.E desc[UR4][R4.64+-0x4], R7 ;  /* 0xfffffc0704007986 */ /* 0x000fe6000c101904 */
[----:B------:R-:W-:Y:S01]  /*1460*/  FMUL R11, R8, UR6 ;  /* 0x00000006080b7c20 */ /* 0x000fe20008400000 */
[----:B------:R-:W-:Y:S04]  /*1470*/  STG.E desc[UR4][R4.64], R9 ;  /* 0x0000000904007986 */ /* 0x000fe8000c101904 */
[----:B------:R-:W-:Y:S01]  /*1480*/  STG.E desc[UR4][R4.64+0x4], R11 ;  /* 0x0000040b04007986 */ /* 0x000fe2000c101904 */
[----:B------:R-:W-:Y:S05]  /*1490*/  EXIT ;  /* 0x000000000000794d */ /* 0x000fea0003800000 */
.L_x_0:
[----:B------:R-:W0:Y:S01]  /*14a0*/  LDCU.128 UR8, c[0x0][0x380] ;  /* 0x00007000ff0877ac */ /* 0x000e220008000c00 */
[----:B------:R-:W1:Y:S01]  /*14b0*/  LDCU.64 UR6, c[0x0][0x390] ;  /* 0x00007200ff0677ac */ /* 0x000e620008000a00 */
[----:B0-----:R-:W-:-:S05]  /*14c0*/  IADD3 R4, P0, PT, R9, UR8, RZ ;  /* 0x0000000809047c10 */ /* 0x001fca000ff1e0ff */
[----:B------:R-:W-:-:S05]  /*14d0*/  IMAD.X R5, RZ, RZ, UR9, P0 ;  /* 0x00000009ff057e24 */ /* 0x000fca00080e06ff */
[----:B------:R-:W2:Y:S01]  /*14e0*/  LDG.E.CONSTANT R4, desc[UR4][R4.64] ;  /* 0x0000000404047981 */ /* 0x000ea2000c1e9900 */
[----:B------:R-:W-:Y:S02]  /*14f0*/  LEA R2, P0, R9, UR10, 0x2 ;  /* 0x0000000a09027c11 */ /* 0x000fe4000f8010ff */
[C---:B--2---:R-:W-:Y:S01]  /*1500*/  PRMT R0, R4.reuse, 0x8880, RZ ;  /* 0x0000888004007816 */ /* 0x044fe200000000ff */
[C---:B------:R-:W-:Y:S01]  /*1510*/  IMAD.U32 R3, R4.reuse, 0x10000, RZ ;  /* 0x0001000004037824 */ /* 0x040fe200078e00ff */
[C---:B-1----:R-:W-:Y:S01]  /*1520*/  LEA.HI.SX32 R7, R4.reuse, -UR7, 0x8 ;  /* 0x8000000704077c11 */ /* 0x042fe2000f8f42ff */
[----:B------:R-:W-:Y:S02]  /*1530*/  IMAD.SHL.U32 R6, R4, 0x100, RZ ;  /* 0x0000010004067824 */ /* 0x000fe400078e00ff */
[----:B------:R-:W-:Y:S01]  /*1540*/  VIADD R0, R0, -UR7 ;  /* 0x8000000700007c36 */ /* 0x000fe20008000000 */
[----:B------:R-:W-:Y:S02]  /*1550*/  LEA.HI.SX32 R3, R3, -UR7, 0x8 ;  /* 0x8000000703037c11 */ /* 0x000fe4000f8f42ff */
[----:B------:R-:W-:-:S02]  /*1560*/  LEA.HI.SX32 R6, R6, -UR7, 0x8 ;  /* 0x8000000706067c11 */ /* 0x000fc4000f8f42ff */
[----:B------:R-:W-:Y:S02]  /*1570*/  I2FP.F32.S32 R7, R7 ;  /* 0x0000000700077245 */ /* 0x000fe40000201400 */
[----:B------:R-:W-:Y:S02]  /*1580*/  I2FP.F32.S32 R5, R3 ;  /* 0x0000000300057245 */ /* 0x000fe40000201400 */
[----:B------:R-:W-:Y:S01]  /*1590*/  I2FP.F32.S32 R6, R6 ;  /* 0x0000000600067245 */ /* 0x000fe20000201400 */
[----:B------:R-:W-:Y:S01]  /*15a0*/  FMUL R7, R7, UR6 ;  /* 0x0000000607077c20 */ /* 0x000fe20008400000 */
[----:B------:R-:W-:Y:S01]  /*15b0*/  I2FP.F32.S32 R0, R0 ;  /* 0x0000000000007245 */ /* 0x000fe20000201400 */
[----:B------:R-:W-:Y:S01]  /*15c0*/  FMUL R5, R5, UR6 ;  /* 0x0000000605057c20 */ /* 0x000fe20008400000 */
[----:B------:R-:W-:Y:S01]  /*15d0*/  LEA.HI.X R3, R9, UR11, RZ, 0x2, P0 ;  /* 0x0000000b09037c11 */ /* 0x000fe200080f14ff */
[----:B------:R-:W-:Y:S02]  /*15e0*/  FMUL R6, R6, UR6 ;  /* 0x0000000606067c20 */ /* 0x000fe40008400000 */
[----:B------:R-:W-:-:S05]  /*15f0*/  FMUL R4, R0, UR6 ;  /* 0x0000000600047c20 */ /* 0x000fca0008400000 */
[----:B------:R-:W-:Y:S01]  /*1600*/  STG.E.128 desc[UR4][R2.64], R4 ;  /* 0x0000000402007986 */ /* 0x000fe2000c101d04 */
[----:B------:R-:W-:Y:S05]  /*1610*/  EXIT ;  /* 0x000000000000794d */ /* 0x000fea0003800000 */
.L_x_10:
[----:B------:R-:W-:-:S00]  /*1620*/  BRA `(.L_x_10) ;  /* 0xfffffffc00fc7947 */ /* 0x000fc0000383ffff */
[----:B------:R-:W-:-:S00]  /*1630*/  NOP ;  /* 0x0000000000007918 */ /* 0x000fc00000000000 */
        /* <DEDUP_REMOVED lines=12> */
.L_x_11:


//--------------------- .nv.shared.reserved.0     --------------------------
	.section	.nv.shared.reserved.0,"aw",@nobits
	.weak		__nv_reservedSMEM_offset_0_alias
	.size		__nv_reservedSMEM_offset_0_alias, 0, 64
	.other		__nv_reservedSMEM_offset_0_alias,@"STO_CUDA_RESERVED_SHARED STV_DEFAULT"
__nv_reservedSMEM_offset_0_alias:
	.zero		0
	.zero		64


//--------------------- .nv.constant0._Z17dequantize_kernelPKaPffim --------------------------
	.section	.nv.constant0._Z17dequantize_kernelPKaPffim,"a",@progbits
	.sectionflags	@""
	.align	4
.nv.constant0._Z17dequantize_kernelPKaPffim:
	.zero		928


//--------------------- SYMBOLS --------------------------

	.type		.nv.reservedSmem.offset0,@object
	.size		.nv.reservedSmem.offset0,0x4
